	.headerflags	@"EF_CUDA_TEXMODE_UNIFIED EF_CUDA_64BIT_ADDRESS EF_CUDA_ACCELERATORS EF_CUDA_SM90 EF_CUDA_VIRTUAL_SM(EF_CUDA_SM90)"
	.elftype	@"ET_EXEC"


//--------------------- .nv.info                  --------------------------
	.section	.nv.info,"",@"SHT_CUDA_INFO"
	.align	4


	//----- nvinfo : EIATTR_REGCOUNT
	.align		4
        /*0000*/ 	.byte	0x04, 0x2f
        /*0002*/ 	.short	(.L_1 - .L_0)
	.align		4
.L_0:
        /*0004*/ 	.word	index@(triton_poi_fused_cat_1)
        /*0008*/ 	.word	0x00000012


	//----- nvinfo : EIATTR_MIN_STACK_SIZE
	.align		4
.L_1:
        /*000c*/ 	.byte	0x04, 0x12
        /*000e*/ 	.short	(.L_3 - .L_2)
	.align		4
.L_2:
        /*0010*/ 	.word	index@(triton_poi_fused_cat_1)
        /*0014*/ 	.word	0x00000000


	//----- nvinfo : EIATTR_FRAME_SIZE
	.align		4
.L_3:
        /*0018*/ 	.byte	0x04, 0x11
        /*001a*/ 	.short	(.L_5 - .L_4)
	.align		4
.L_4:
        /*001c*/ 	.word	index@(triton_poi_fused_cat_1)
        /*0020*/ 	.word	0x00000000


	//----- nvinfo : EIATTR_MIN_STACK_SIZE
	.align		4
.L_5:
        /*0024*/ 	.byte	0x04, 0x12
        /*0026*/ 	.short	(.L_7 - .L_6)
	.align		4
.L_6:
        /*0028*/ 	.word	index@(triton_poi_fused_cat_1)
        /*002c*/ 	.word	0x00000000
.L_7:


//--------------------- .nv.info.triton_poi_fused_cat_1 --------------------------
	.section	.nv.info.triton_poi_fused_cat_1,"",@"SHT_CUDA_INFO"
	.sectionflags	@""
	.align	4


	//----- nvinfo : EIATTR_CUDA_API_VERSION
	.align		4
        /*0000*/ 	.byte	0x04, 0x37
        /*0002*/ 	.short	(.L_9 - .L_8)
.L_8:
        /*0004*/ 	.word	0x0000007c


	//----- nvinfo : EIATTR_KPARAM_INFO
	.align		4
.L_9:
        /*0008*/ 	.byte	0x04, 0x17
        /*000a*/ 	.short	(.L_11 - .L_10)
.L_10:
        /*000c*/ 	.word	0x00000000
        /*0010*/ 	.short	0x0003
        /*0012*/ 	.short	0x0018
        /*0014*/ 	.byte	0x00, 0xf0, 0x11, 0x00


	//----- nvinfo : EIATTR_KPARAM_INFO
	.align		4
.L_11:
        /*0018*/ 	.byte	0x04, 0x17
        /*001a*/ 	.short	(.L_13 - .L_12)
.L_12:
        /*001c*/ 	.word	0x00000000
        /*0020*/ 	.short	0x0002
        /*0022*/ 	.short	0x0010
        /*0024*/ 	.byte	0x00, 0xf4, 0x21, 0x00


	//----- nvinfo : EIATTR_KPARAM_INFO
	.align		4
.L_13:
        /*0028*/ 	.byte	0x04, 0x17
        /*002a*/ 	.short	(.L_15 - .L_14)
.L_14:
        /*002c*/ 	.word	0x00000000
        /*0030*/ 	.short	0x0001
        /*0032*/ 	.short	0x0008
        /*0034*/ 	.byte	0x00, 0xf4, 0x21, 0x00


	//----- nvinfo : EIATTR_KPARAM_INFO
	.align		4
.L_15:
        /*0038*/ 	.byte	0x04, 0x17
        /*003a*/ 	.short	(.L_17 - .L_16)
.L_16:
        /*003c*/ 	.word	0x00000000
        /*0040*/ 	.short	0x0000
        /*0042*/ 	.short	0x0000
        /*0044*/ 	.byte	0x00, 0xf4, 0x21, 0x00


	//----- nvinfo : EIATTR_SPARSE_MMA_MASK
	.align		4
.L_17:
        /*0048*/ 	.byte	0x03, 0x50
        /*004a*/ 	.short	0x0000


	//----- nvinfo : EIATTR_MAXREG_COUNT
	.align		4
        /*004c*/ 	.byte	0x03, 0x1b
        /*004e*/ 	.short	0x00ff


	//----- nvinfo : EIATTR_EXIT_INSTR_OFFSETS
	.align		4
        /*0050*/ 	.byte	0x04, 0x1c
        /*0052*/ 	.short	(.L_19 - .L_18)


	//   ....[0]....
.L_18:
        /*0054*/ 	.word	0x000002a0


	//   ....[1]....
        /*0058*/ 	.word	0x000002c0


	//----- nvinfo : EIATTR_REQNTID
	.align		4
.L_19:
        /*005c*/ 	.byte	0x04, 0x10
        /*005e*/ 	.short	(.L_21 - .L_20)
.L_20:
        /*0060*/ 	.word	0x00000020
        /*0064*/ 	.word	0x00000001
        /*0068*/ 	.word	0x00000001


	//----- nvinfo : EIATTR_CBANK_PARAM_SIZE
	.align		4
.L_21:
        /*006c*/ 	.byte	0x03, 0x19
        /*006e*/ 	.short	0x001c


	//----- nvinfo : EIATTR_PARAM_CBANK
	.align		4
        /*0070*/ 	.byte	0x04, 0x0a
        /*0072*/ 	.short	(.L_23 - .L_22)
	.align		4
.L_22:
        /*0074*/ 	.word	index@(.nv.constant0.triton_poi_fused_cat_1)
        /*0078*/ 	.short	0x0210
        /*007a*/ 	.short	0x001c


	//----- nvinfo : EIATTR_SW_WAR
	.align		4
.L_23:
        /*007c*/ 	.byte	0x04, 0x36
        /*007e*/ 	.short	(.L_25 - .L_24)
.L_24:
        /*0080*/ 	.word	0x00000008
.L_25:


//--------------------- .nv.callgraph             --------------------------
	.section	.nv.callgraph,"",@"SHT_CUDA_CALLGRAPH"
	.align	4
	.sectionentsize	8
	.align		4
        /*0000*/ 	.word	0x00000000
	.align		4
        /*0004*/ 	.word	0xffffffff
	.align		4
        /*0008*/ 	.word	0x00000000
	.align		4
        /*000c*/ 	.word	0xfffffffe
	.align		4
        /*0010*/ 	.word	0x00000000
	.align		4
        /*0014*/ 	.word	0xfffffffd
	.align		4
        /*0018*/ 	.word	0x00000000
	.align		4
        /*001c*/ 	.word	0xfffffffc


//--------------------- .text.triton_poi_fused_cat_1 --------------------------
	.section	.text.triton_poi_fused_cat_1,"ax",@progbits
	.align	128
        .global         triton_poi_fused_cat_1
        .type           triton_poi_fused_cat_1,@function
        .size           triton_poi_fused_cat_1,(.L_x_1 - triton_poi_fused_cat_1)
        .other          triton_poi_fused_cat_1,@"STO_CUDA_ENTRY STV_DEFAULT"
triton_poi_fused_cat_1:
.text.triton_poi_fused_cat_1:
[----:B------:R-:W0:Y:S02]  /*0000*/  LDC R1, c[0x0][0x28] ;  /* 0x00000a00ff017b82 */ /* 0x000e240000000800 */
[----:B------:R-:W1:Y:S01]  /*0010*/  S2R R0, SR_TID.X ;  /* 0x0000000000007919 */ /* 0x000e620000002100 */
[----:B------:R-:W2:Y:S01]  /*0020*/  LDC.64 R4, c[0x0][0x218] ;  /* 0x00008600ff047b82 */ /* 0x000ea20000000a00 */
[----:B------:R-:W-:Y:S01]  /*0030*/  ULDC.64 UR4, c[0x0][0x208] ;  /* 0x0000820000047ab9 */ /* 0x000fe20000000a00 */
[----:B------:R-:W3:Y:S01]  /*0040*/  S2R R3, SR_CTAID.X ;  /* 0x0000000000037919 */ /* 0x000ee20000002500 */
[----:B-1----:R-:W-:Y:S01]  /*0050*/  IMAD.SHL.U32 R0, R0, 0x2, RZ ;  /* 0x0000000200007824 */ /* 0x002fe200078e00ff */
[----:B---3--:R-:W-:-:S04]  /*0060*/  SHF.R.S32.HI R8, RZ, 0x19, R3 ;  /* 0x00000019ff087819 */ /* 0x008fc80000011403 */
[----:B------:R-:W-:Y:S02]  /*0070*/  LOP3.LUT R0, R0, 0x3e, RZ, 0xc0, !PT ;  /* 0x0000003e00007812 */ /* 0x000fe400078ec0ff */
[----:B------:R-:W-:-:S03]  /*0080*/  SGXT R8, R8, 0x1 ;  /* 0x000000010808781a */ /* 0x000fc60000000200 */
[----:B------:R-:W-:Y:S02]  /*0090*/  IMAD R9, R3, 0x40, R0 ;  /* 0x0000004003097824 */ /* 0x000fe400078e0200 */
[----:B------:R-:W1:Y:S03]  /*00a0*/  LDC.64 R2, c[0x0][0x210] ;  /* 0x00008400ff027b82 */ /* 0x000e660000000a00 */
[----:B------:R-:W-:Y:S02]  /*00b0*/  SHF.R.S32.HI R0, RZ, 0x1f, R9 ;  /* 0x0000001fff007819 */ /* 0x000fe40000011409 */
[-C--:B------:R-:W-:Y:S02]  /*00c0*/  LEA.HI R8, R8, R9.reuse, RZ, 0x4 ;  /* 0x0000000908087211 */ /* 0x080fe400078f20ff */
[----:B------:R-:W-:Y:S02]  /*00d0*/  LEA.HI R0, R0, R9, RZ, 0x2 ;  /* 0x0000000900007211 */ /* 0x000fe400078f10ff */
[----:B------:R-:W-:-:S02]  /*00e0*/  LOP3.LUT R11, R8, 0xfffffff0, RZ, 0xc0, !PT ;  /* 0xfffffff0080b7812 */ /* 0x000fc400078ec0ff */
[----:B------:R-:W-:Y:S02]  /*00f0*/  SHF.R.S32.HI R6, RZ, 0x2, R0 ;  /* 0x00000002ff067819 */ /* 0x000fe40000011400 */
[----:B------:R-:W-:Y:S02]  /*0100*/  LOP3.LUT R0, R0, 0xfffffffc, RZ, 0xc0, !PT ;  /* 0xfffffffc00007812 */ /* 0x000fe400078ec0ff */
[----:B------:R-:W-:Y:S02]  /*0110*/  LEA.HI R7, R6, R6, RZ, 0x2 ;  /* 0x0000000606077211 */ /* 0x000fe400078f10ff */
[C---:B------:R-:W-:Y:S01]  /*0120*/  ISETP.GE.AND P2, PT, R9.reuse, 0x40, PT ;  /* 0x000000400900780c */ /* 0x040fe20003f46270 */
[----:B------:R-:W-:Y:S01]  /*0130*/  IMAD.IADD R0, R9, 0x1, -R0 ;  /* 0x0000000109007824 */ /* 0x000fe200078e0a00 */
[----:B------:R-:W-:-:S05]  /*0140*/  LOP3.LUT R7, R7, 0xfffffffc, RZ, 0xc0, !PT ;  /* 0xfffffffc07077812 */ /* 0x000fca00078ec0ff */
[----:B------:R-:W-:Y:S02]  /*0150*/  IMAD.IADD R7, R6, 0x1, -R7 ;  /* 0x0000000106077824 */ /* 0x000fe400078e0a07 */
[----:B------:R-:W-:Y:S01]  /*0160*/  IMAD.IADD R6, R0, 0x1, R11 ;  /* 0x0000000100067824 */ /* 0x000fe200078e020b */
[----:B------:R-:W-:Y:S02]  /*0170*/  SHF.R.S32.HI R11, RZ, 0x4, R8 ;  /* 0x00000004ff0b7819 */ /* 0x000fe40000011408 */
[C---:B------:R-:W-:Y:S01]  /*0180*/  ISETP.GE.AND P3, PT, R7.reuse, 0x3, PT ;  /* 0x000000030700780c */ /* 0x040fe20003f66270 */
[C---:B------:R-:W-:Y:S01]  /*0190*/  IMAD R6, R7.reuse, 0x4, R6 ;  /* 0x0000000407067824 */ /* 0x040fe200078e0206 */
[----:B------:R-:W-:Y:S01]  /*01a0*/  ISETP.GT.AND P1, PT, R7, 0x2, !P2 ;  /* 0x000000020700780c */ /* 0x000fe20005724270 */
[----:B------:R-:W-:Y:S01]  /*01b0*/  IMAD R15, R11, 0x4, R0 ;  /* 0x000000040b0f7824 */ /* 0x000fe200078e0200 */
[----:B------:R-:W-:Y:S01]  /*01c0*/  ISETP.LT.AND P0, PT, R9, 0x40, !P3 ;  /* 0x000000400900780c */ /* 0x000fe20005f01270 */
[----:B------:R-:W-:Y:S01]  /*01d0*/  VIADD R13, R6, 0x4 ;  /* 0x00000004060d7836 */ /* 0x000fe20000000000 */
[----:B------:R-:W-:Y:S01]  /*01e0*/  CS2R R10, SRZ ;  /* 0x00000000000a7805 */ /* 0x000fe2000001ff00 */
[----:B--2---:R-:W-:Y:S01]  /*01f0*/  IMAD.WIDE R4, R15, 0x4, R4 ;  /* 0x000000040f047825 */ /* 0x004fe200078e0204 */
[----:B------:R-:W2:Y:S03]  /*0200*/  LDC.64 R6, c[0x0][0x220] ;  /* 0x00008800ff067b82 */ /* 0x000ea60000000a00 */
[----:B-1----:R-:W-:Y:S01]  /*0210*/  IMAD.WIDE R2, R13, 0x4, R2 ;  /* 0x000000040d027825 */ /* 0x002fe200078e0202 */
[----:B------:R-:W-:-:S05]  /*0220*/  CS2R R12, SRZ ;  /* 0x00000000000c7805 */ /* 0x000fca000001ff00 */
[----:B------:R-:W3:Y:S04]  /*0230*/  @P0 LDG.E.64 R10, desc[UR4][R2.64] ;  /* 0x00000004020a0981 */ /* 0x000ee8000c1e1b00 */
[----:B------:R-:W4:Y:S01]  /*0240*/  @P1 LDG.E.EL.64 R12, desc[UR4][R4.64] ;  /* 0x00000004040c1981 */ /* 0x000f22000c2e1b00 */
[----:B--2---:R-:W-:Y:S01]  /*0250*/  IMAD.WIDE R6, R9, 0x4, R6 ;  /* 0x0000000409067825 */ /* 0x004fe200078e0206 */
[----:B---3--:R-:W-:Y:S02]  /*0260*/  SEL R10, R10, RZ, P0 ;  /* 0x000000ff0a0a7207 */ /* 0x008fe40000000000 */
[----:B------:R-:W-:Y:S02]  /*0270*/  SEL R11, R11, RZ, P0 ;  /* 0x000000ff0b0b7207 */ /* 0x000fe40000000000 */
[----:B----4-:R-:W-:-:S02]  /*0280*/  @P3 SEL R10, R12, RZ, P1 ;  /* 0x000000ff0c0a3207 */ /* 0x010fc40000800000 */
[----:B------:R-:W-:Y:S01]  /*0290*/  @P3 SEL R11, R13, RZ, P1 ;  /* 0x000000ff0d0b3207 */ /* 0x000fe20000800000 */
[----:B------:R-:W-:Y:S06]  /*02a0*/  @P2 EXIT ;  /* 0x000000000000294d */ /* 0x000fec0003800000 */
[----:B------:R-:W-:Y:S01]  /*02b0*/  STG.E.64 desc[UR4][R6.64], R10 ;  /* 0x0000000a06007986 */ /* 0x000fe2000c101b04 */
[----:B------:R-:W-:Y:S05]  /*02c0*/  EXIT ;  /* 0x000000000000794d */ /* 0x000fea0003800000 */
.L_x_0:
[----:B------:R-:W-:-:S00]  /*02d0*/  BRA `(.L_x_0) ;  /* 0xfffffffc00fc7947 */ /* 0x000fc0000383ffff */
[----:B------:R-:W-:-:S00]  /*02e0*/  NOP ;  /* 0x0000000000007918 */ /* 0x000fc00000000000 */
        /* <DEDUP_REMOVED lines=9> */
.L_x_1:


//--------------------- .nv.constant0.triton_poi_fused_cat_1 --------------------------
	.section	.nv.constant0.triton_poi_fused_cat_1,"a",@progbits
	.sectionflags	@""
	.align	4
.nv.constant0.triton_poi_fused_cat_1:
	.zero		556
